	.headerflags	@"EF_CUDA_TEXMODE_UNIFIED EF_CUDA_64BIT_ADDRESS EF_CUDA_ACCELERATORS EF_CUDA_SM90 EF_CUDA_VIRTUAL_SM(EF_CUDA_SM90)"
	.elftype	@"ET_EXEC"


//--------------------- .nv.info                  --------------------------
	.section	.nv.info,"",@"SHT_CUDA_INFO"
	.align	4


	//----- nvinfo : EIATTR_REGCOUNT
	.align		4
        /*0000*/ 	.byte	0x04, 0x2f
        /*0002*/ 	.short	(.L_1 - .L_0)
	.align		4
.L_0:
        /*0004*/ 	.word	index@(triton_poi_fused_add_0)
        /*0008*/ 	.word	0x0000000e


	//----- nvinfo : EIATTR_MIN_STACK_SIZE
	.align		4
.L_1:
        /*000c*/ 	.byte	0x04, 0x12
        /*000e*/ 	.short	(.L_3 - .L_2)
	.align		4
.L_2:
        /*0010*/ 	.word	index@(triton_poi_fused_add_0)
        /*0014*/ 	.word	0x00000000


	//----- nvinfo : EIATTR_FRAME_SIZE
	.align		4
.L_3:
        /*0018*/ 	.byte	0x04, 0x11
        /*001a*/ 	.short	(.L_5 - .L_4)
	.align		4
.L_4:
        /*001c*/ 	.word	index@(triton_poi_fused_add_0)
        /*0020*/ 	.word	0x00000000


	//----- nvinfo : EIATTR_MIN_STACK_SIZE
	.align		4
.L_5:
        /*0024*/ 	.byte	0x04, 0x12
        /*0026*/ 	.short	(.L_7 - .L_6)
	.align		4
.L_6:
        /*0028*/ 	.word	index@(triton_poi_fused_add_0)
        /*002c*/ 	.word	0x00000000
.L_7:


//--------------------- .nv.info.triton_poi_fused_add_0 --------------------------
	.section	.nv.info.triton_poi_fused_add_0,"",@"SHT_CUDA_INFO"
	.sectionflags	@""
	.align	4


	//----- nvinfo : EIATTR_CUDA_API_VERSION
	.align		4
        /*0000*/ 	.byte	0x04, 0x37
        /*0002*/ 	.short	(.L_9 - .L_8)
.L_8:
        /*0004*/ 	.word	0x0000007c


	//----- nvinfo : EIATTR_KPARAM_INFO
	.align		4
.L_9:
        /*0008*/ 	.byte	0x04, 0x17
        /*000a*/ 	.short	(.L_11 - .L_10)
.L_10:
        /*000c*/ 	.word	0x00000000
        /*0010*/ 	.short	0x0003
        /*0012*/ 	.short	0x0018
        /*0014*/ 	.byte	0x00, 0xf0, 0x11, 0x00


	//----- nvinfo : EIATTR_KPARAM_INFO
	.align		4
.L_11:
        /*0018*/ 	.byte	0x04, 0x17
        /*001a*/ 	.short	(.L_13 - .L_12)
.L_12:
        /*001c*/ 	.word	0x00000000
        /*0020*/ 	.short	0x0002
        /*0022*/ 	.short	0x0010
        /*0024*/ 	.byte	0x00, 0xf4, 0x21, 0x00


	//----- nvinfo : EIATTR_KPARAM_INFO
	.align		4
.L_13:
        /*0028*/ 	.byte	0x04, 0x17
        /*002a*/ 	.short	(.L_15 - .L_14)
.L_14:
        /*002c*/ 	.word	0x00000000
        /*0030*/ 	.short	0x0001
        /*0032*/ 	.short	0x0008
        /*0034*/ 	.byte	0x00, 0xf4, 0x21, 0x00


	//----- nvinfo : EIATTR_KPARAM_INFO
	.align		4
.L_15:
        /*0038*/ 	.byte	0x04, 0x17
        /*003a*/ 	.short	(.L_17 - .L_16)
.L_16:
        /*003c*/ 	.word	0x00000000
        /*0040*/ 	.short	0x0000
        /*0042*/ 	.short	0x0000
        /*0044*/ 	.byte	0x00, 0xf4, 0x21, 0x00


	//----- nvinfo : EIATTR_SPARSE_MMA_MASK
	.align		4
.L_17:
        /*0048*/ 	.byte	0x03, 0x50
        /*004a*/ 	.short	0x0000


	//----- nvinfo : EIATTR_MAXREG_COUNT
	.align		4
        /*004c*/ 	.byte	0x03, 0x1b
        /*004e*/ 	.short	0x00ff


	//----- nvinfo : EIATTR_EXIT_INSTR_OFFSETS
	.align		4
        /*0050*/ 	.byte	0x04, 0x1c
        /*0052*/ 	.short	(.L_19 - .L_18)


	//   ....[0]....
.L_18:
        /*0054*/ 	.word	0x00000190


	//   ....[1]....
        /*0058*/ 	.word	0x000001b0


	//----- nvinfo : EIATTR_REQNTID
	.align		4
.L_19:
        /*005c*/ 	.byte	0x04, 0x10
        /*005e*/ 	.short	(.L_21 - .L_20)
.L_20:
        /*0060*/ 	.word	0x00000080
        /*0064*/ 	.word	0x00000001
        /*0068*/ 	.word	0x00000001


	//----- nvinfo : EIATTR_CBANK_PARAM_SIZE
	.align		4
.L_21:
        /*006c*/ 	.byte	0x03, 0x19
        /*006e*/ 	.short	0x001c


	//----- nvinfo : EIATTR_PARAM_CBANK
	.align		4
        /*0070*/ 	.byte	0x04, 0x0a
        /*0072*/ 	.short	(.L_23 - .L_22)
	.align		4
.L_22:
        /*0074*/ 	.word	index@(.nv.constant0.triton_poi_fused_add_0)
        /*0078*/ 	.short	0x0210
        /*007a*/ 	.short	0x001c


	//----- nvinfo : EIATTR_SW_WAR
	.align		4
.L_23:
        /*007c*/ 	.byte	0x04, 0x36
        /*007e*/ 	.short	(.L_25 - .L_24)
.L_24:
        /*0080*/ 	.word	0x00000008
.L_25:


//--------------------- .nv.callgraph             --------------------------
	.section	.nv.callgraph,"",@"SHT_CUDA_CALLGRAPH"
	.align	4
	.sectionentsize	8
	.align		4
        /*0000*/ 	.word	0x00000000
	.align		4
        /*0004*/ 	.word	0xffffffff
	.align		4
        /*0008*/ 	.word	0x00000000
	.align		4
        /*000c*/ 	.word	0xfffffffe
	.align		4
        /*0010*/ 	.word	0x00000000
	.align		4
        /*0014*/ 	.word	0xfffffffd
	.align		4
        /*0018*/ 	.word	0x00000000
	.align		4
        /*001c*/ 	.word	0xfffffffc


//--------------------- .text.triton_poi_fused_add_0 --------------------------
	.section	.text.triton_poi_fused_add_0,"ax",@progbits
	.align	128
        .global         triton_poi_fused_add_0
        .type           triton_poi_fused_add_0,@function
        .size           triton_poi_fused_add_0,(.L_x_1 - triton_poi_fused_add_0)
        .other          triton_poi_fused_add_0,@"STO_CUDA_ENTRY STV_DEFAULT"
triton_poi_fused_add_0:
.text.triton_poi_fused_add_0:
[----:B------:R-:W0:Y:S02]  /*0000*/  LDC R1, c[0x0][0x28] ;  /* 0x00000a00ff017b82 */ /* 0x000e240000000800 */
[----:B------:R-:W1:Y:S01]  /*0010*/  S2R R0, SR_TID.X ;  /* 0x0000000000007919 */ /* 0x000e620000002100 */
[----:B------:R-:W2:Y:S01]  /*0020*/  LDC.64 R4, c[0x0][0x218] ;  /* 0x00008600ff047b82 */ /* 0x000ea20000000a00 */
[----:B------:R-:W-:Y:S01]  /*0030*/  IMAD.MOV.U32 R11, RZ, RZ, RZ ;  /* 0x000000ffff0b7224 */ /* 0x000fe200078e00ff */
[----:B------:R-:W-:Y:S01]  /*0040*/  ULDC.64 UR4, c[0x0][0x208] ;  /* 0x0000820000047ab9 */ /* 0x000fe20000000a00 */
[----:B------:R-:W3:Y:S01]  /*0050*/  S2R R9, SR_CTAID.X ;  /* 0x0000000000097919 */ /* 0x000ee20000002500 */
[----:B-1----:R-:W-:Y:S02]  /*0060*/  LOP3.LUT R0, R0, 0x7f, RZ, 0xc0, !PT ;  /* 0x0000007f00007812 */ /* 0x002fe400078ec0ff */
[----:B---3--:R-:W-:-:S03]  /*0070*/  SHF.R.S32.HI R2, RZ, 0x18, R9 ;  /* 0x00000018ff027819 */ /* 0x008fc60000011409 */
[----:B------:R-:W-:Y:S01]  /*0080*/  IMAD R9, R9, 0x80, R0 ;  /* 0x0000008009097824 */ /* 0x000fe200078e0200 */
[----:B------:R-:W-:Y:S02]  /*0090*/  SGXT R0, R2, 0x1 ;  /* 0x000000010200781a */ /* 0x000fe40000000200 */
[----:B------:R-:W1:Y:S02]  /*00a0*/  LDC.64 R2, c[0x0][0x210] ;  /* 0x00008400ff027b82 */ /* 0x000e640000000a00 */
[----:B------:R-:W-:Y:S02]  /*00b0*/  ISETP.GE.AND P0, PT, R9, 0x100, PT ;  /* 0x000001000900780c */ /* 0x000fe40003f06270 */
[----:B------:R-:W-:-:S04]  /*00c0*/  LEA.HI R0, R0, R9, RZ, 0x4 ;  /* 0x0000000900007211 */ /* 0x000fc800078f20ff */
[----:B------:R-:W-:-:S04]  /*00d0*/  SHF.R.S32.HI R0, RZ, 0x4, R0 ;  /* 0x00000004ff007819 */ /* 0x000fc80000011400 */
[----:B------:R-:W-:-:S04]  /*00e0*/  LEA.HI R6, R0, R0, RZ, 0x2 ;  /* 0x0000000000067211 */ /* 0x000fc800078f10ff */
[----:B------:R-:W-:-:S05]  /*00f0*/  LOP3.LUT R7, R6, 0xfffffffc, RZ, 0xc0, !PT ;  /* 0xfffffffc06077812 */ /* 0x000fca00078ec0ff */
[----:B------:R-:W-:Y:S02]  /*0100*/  IMAD.IADD R7, R0, 0x1, -R7 ;  /* 0x0000000100077824 */ /* 0x000fe400078e0a07 */
[----:B------:R-:W-:Y:S02]  /*0110*/  IMAD.MOV.U32 R0, RZ, RZ, RZ ;  /* 0x000000ffff007224 */ /* 0x000fe400078e00ff */
[----:B--2---:R-:W-:Y:S02]  /*0120*/  IMAD.WIDE R4, R7, 0x4, R4 ;  /* 0x0000000407047825 */ /* 0x004fe400078e0204 */
[----:B------:R-:W2:Y:S02]  /*0130*/  LDC.64 R6, c[0x0][0x220] ;  /* 0x00008800ff067b82 */ /* 0x000ea40000000a00 */
[C---:B-1----:R-:W-:Y:S01]  /*0140*/  IMAD.WIDE R2, R9.reuse, 0x4, R2 ;  /* 0x0000000409027825 */ /* 0x042fe200078e0202 */
[----:B------:R-:W3:Y:S04]  /*0150*/  @!P0 LDG.E.EL R11, desc[UR4][R4.64] ;  /* 0x00000004040b8981 */ /* 0x000ee8000c2e1900 */
[----:B------:R-:W3:Y:S01]  /*0160*/  @!P0 LDG.E R0, desc[UR4][R2.64] ;  /* 0x0000000402008981 */ /* 0x000ee2000c1e1900 */
[----:B--2---:R-:W-:-:S04]  /*0170*/  IMAD.WIDE R6, R9, 0x4, R6 ;  /* 0x0000000409067825 */ /* 0x004fc800078e0206 */
[----:B---3--:R-:W-:Y:S01]  /*0180*/  FADD R11, R11, R0 ;  /* 0x000000000b0b7221 */ /* 0x008fe20000000000 */
[----:B------:R-:W-:Y:S06]  /*0190*/  @P0 EXIT ;  /* 0x000000000000094d */ /* 0x000fec0003800000 */
[----:B------:R-:W-:Y:S01]  /*01a0*/  STG.E desc[UR4][R6.64], R11 ;  /* 0x0000000b06007986 */ /* 0x000fe2000c101904 */
[----:B------:R-:W-:Y:S05]  /*01b0*/  EXIT ;  /* 0x000000000000794d */ /* 0x000fea0003800000 */
.L_x_0:
[----:B------:R-:W-:-:S00]  /*01c0*/  BRA `(.L_x_0) ;  /* 0xfffffffc00fc7947 */ /* 0x000fc0000383ffff */
[----:B------:R-:W-:-:S00]  /*01d0*/  NOP ;  /* 0x0000000000007918 */ /* 0x000fc00000000000 */
        /* <DEDUP_REMOVED lines=10> */
.L_x_1:


//--------------------- .nv.constant0.triton_poi_fused_add_0 --------------------------
	.section	.nv.constant0.triton_poi_fused_add_0,"a",@progbits
	.sectionflags	@""
	.align	4
.nv.constant0.triton_poi_fused_add_0:
	.zero		556
